//
// Generated by NVIDIA NVVM Compiler
//
// Compiler Build ID: CL-36424714
// Cuda compilation tools, release 13.0, V13.0.88
// Based on NVVM 20.0.0
//

.version 9.0
.target sm_100
.address_size 64

	// .globl	_Z11kernel_testPi

.visible .entry _Z11kernel_testPi(
	.param .u64 .ptr .align 1 _Z11kernel_testPi_param_0
)
{
	.reg .b32 	%r<2>;
	.reg .b64 	%rd<5>;

	ld.param.u64 	%rd1, [_Z11kernel_testPi_param_0];
	cvta.to.global.u64 	%rd2, %rd1;
	mov.u32 	%r1, %tid.x;
	mul.wide.u32 	%rd3, %r1, 4;
	add.s64 	%rd4, %rd2, %rd3;
	st.global.u32 	[%rd4], %r1;
	ret;

}


// ===== COMPILED SASS (sm_100) =====

	.target	sm_100

	.elftype	@"ET_EXEC"


//--------------------- .note.nv.tkinfo           --------------------------
	.section	.note.nv.tkinfo,"",@"SHT_NOTE"
	.sectionflags	@"SHF_NOTE_NV_TKINFO"
	.tkinfo
        /*0018*/ 	.word	0x00000002
        /*0030*/ 	.string	""
        /*0030*/ 	.string	"ptxas"
        /*0030*/ 	.string	"Cuda compilation tools, release 13.0, V13.0.88"
        /*0030*/ 	.string	"Build cuda_13.0.r13.0/compiler.36424714_0"
        /*0030*/ 	.string	"-arch sm_100 -m 64 "



//--------------------- .note.nv.cuinfo           --------------------------
	.section	.note.nv.cuinfo,"",@"SHT_NOTE"
	.sectionflags	@"SHF_NOTE_NV_CUINFO"
        /*0018*/ 	.short	0x0002
        /*001a*/ 	.short	0x0064
        /*001c*/ 	.short	0x0082
	.zero		2


//--------------------- .nv.info                  --------------------------
	.section	.nv.info,"",@"SHT_CUDA_INFO"
	.align	4


	//----- nvinfo : EIATTR_REGCOUNT
	.align		4
        /*0000*/ 	.byte	0x04, 0x2f
        /*0002*/ 	.short	(.L_1 - .L_0)
	.align		4
.L_0:
        /*0004*/ 	.word	index@(_Z11kernel_testPi)
        /*0008*/ 	.word	0x00000008


	//----- nvinfo : EIATTR_FRAME_SIZE
	.align		4
.L_1:
        /*000c*/ 	.byte	0x04, 0x11
        /*000e*/ 	.short	(.L_3 - .L_2)
	.align		4
.L_2:
        /*0010*/ 	.word	index@(_Z11kernel_testPi)
        /*0014*/ 	.word	0x00000000


	//----- nvinfo : EIATTR_MIN_STACK_SIZE
	.align		4
.L_3:
        /*0018*/ 	.byte	0x04, 0x12
        /*001a*/ 	.short	(.L_5 - .L_4)
	.align		4
.L_4:
        /*001c*/ 	.word	index@(_Z11kernel_testPi)
        /*0020*/ 	.word	0x00000000
.L_5:


//--------------------- .nv.compat                --------------------------
	.section	.nv.compat,"",@"SHT_CUDA_COMPAT_INFO"
	.align	4
        /*0000*/ 	.byte	0x02, 0x09, 0x00, 0x00, 0x02, 0x02, 0x01, 0x00, 0x02, 0x05, 0x05, 0x00, 0x03, 0x07, 0x01, 0x01
        /*0010*/ 	.byte	0x02, 0x03, 0x00, 0x00, 0x02, 0x06, 0x01, 0x00, 0x04, 0x0b, 0x08, 0x00, 0x09, 0x00, 0x00, 0x00
        /*0020*/ 	.byte	0x00, 0x00, 0x00, 0x00


//--------------------- .nv.info._Z11kernel_testPi --------------------------
	.section	.nv.info._Z11kernel_testPi,"",@"SHT_CUDA_INFO"
	.sectionflags	@""
	.align	4


	//----- nvinfo : EIATTR_CUDA_API_VERSION
	.align		4
        /*0000*/ 	.byte	0x04, 0x37
        /*0002*/ 	.short	(.L_7 - .L_6)
.L_6:
        /*0004*/ 	.word	0x00000082


	//----- nvinfo : EIATTR_KPARAM_INFO
	.align		4
.L_7:
        /*0008*/ 	.byte	0x04, 0x17
        /*000a*/ 	.short	(.L_9 - .L_8)
.L_8:
        /*000c*/ 	.word	0x00000000
        /*0010*/ 	.short	0x0000
        /*0012*/ 	.short	0x0000
        /*0014*/ 	.byte	0x00, 0xf5, 0x21, 0x00


	//----- nvinfo : EIATTR_SPARSE_MMA_MASK
	.align		4
.L_9:
        /*0018*/ 	.byte	0x03, 0x50
        /*001a*/ 	.short	0x0000


	//----- nvinfo : EIATTR_MAXREG_COUNT
	.align		4
        /*001c*/ 	.byte	0x03, 0x1b
        /*001e*/ 	.short	0x00ff


	//----- nvinfo : EIATTR_MERCURY_ISA_VERSION
	.align		4
        /*0020*/ 	.byte	0x03, 0x5f
        /*0022*/ 	.short	0x0101


	//----- nvinfo : EIATTR_VRC_CTA_INIT_COUNT
	.align		4
        /*0024*/ 	.byte	0x02, 0x4a
	.zero		1
	.zero		1


	//----- nvinfo : EIATTR_EXIT_INSTR_OFFSETS
	.align		4
        /*0028*/ 	.byte	0x04, 0x1c
        /*002a*/ 	.short	(.L_11 - .L_10)


	//   ....[0]....
.L_10:
        /*002c*/ 	.word	0x00000060


	//----- nvinfo : EIATTR_CBANK_PARAM_SIZE
	.align		4
.L_11:
        /*0030*/ 	.byte	0x03, 0x19
        /*0032*/ 	.short	0x0008


	//----- nvinfo : EIATTR_PARAM_CBANK
	.align		4
        /*0034*/ 	.byte	0x04, 0x0a
        /*0036*/ 	.short	(.L_13 - .L_12)
	.align		4
.L_12:
        /*0038*/ 	.word	index@(.nv.constant0._Z11kernel_testPi)
        /*003c*/ 	.short	0x0380
        /*003e*/ 	.short	0x0008


	//----- nvinfo : EIATTR_SW_WAR
	.align		4
.L_13:
        /*0040*/ 	.byte	0x04, 0x36
        /*0042*/ 	.short	(.L_15 - .L_14)
.L_14:
        /*0044*/ 	.word	0x00000008
.L_15:


//--------------------- .nv.callgraph             --------------------------
	.section	.nv.callgraph,"",@"SHT_CUDA_CALLGRAPH"
	.align	4
	.sectionentsize	8
	.align		4
        /*0000*/ 	.word	0x00000000
	.align		4
        /*0004*/ 	.word	0xffffffff
	.align		4
        /*0008*/ 	.word	0x00000000
	.align		4
        /*000c*/ 	.word	0xfffffffe
	.align		4
        /*0010*/ 	.word	0x00000000
	.align		4
        /*0014*/ 	.word	0xfffffffd
	.align		4
        /*0018*/ 	.word	0x00000000
	.align		4
        /*001c*/ 	.word	0xfffffffc


//--------------------- .text._Z11kernel_testPi   --------------------------
	.section	.text._Z11kernel_testPi,"ax",@progbits
	.align	128
        .global         _Z11kernel_testPi
        .type           _Z11kernel_testPi,@function
        .size           _Z11kernel_testPi,(.L_x_1 - _Z11kernel_testPi)
        .other          _Z11kernel_testPi,@"STO_CUDA_ENTRY STV_DEFAULT"
_Z11kernel_testPi:
.text._Z11kernel_testPi:
[----:B------:R-:W-:Y:S01]  /*0000*/  LDC R1, c[0x0][0x37c] ;  /* 0x0000df00ff017b82 */ /* 0x000fe20000000800 */
[----:B------:R-:W0:Y:S07]  /*0010*/  S2R R5, SR_TID.X ;  /* 0x0000000000057919 */ /* 0x000e2e0000002100 */
[----:B------:R-:W0:Y:S01]  /*0020*/  LDC.64 R2, c[0x0][0x380] ;  /* 0x0000e000ff027b82 */ /* 0x000e220000000a00 */
[----:B------:R-:W1:Y:S01]  /*0030*/  LDCU.64 UR4, c[0x0][0x358] ;  /* 0x00006b00ff0477ac */ /* 0x000e620008000a00 */
[----:B0-----:R-:W-:-:S05]  /*0040*/  IMAD.WIDE.U32 R2, R5, 0x4, R2 ;  /* 0x0000000405027825 */ /* 0x001fca00078e0002 */
[----:B-1----:R-:W-:Y:S01]  /*0050*/  STG.E desc[UR4][R2.64], R5 ;  /* 0x0000000502007986 */ /* 0x002fe2000c101904 */
[----:B------:R-:W-:Y:S05]  /*0060*/  EXIT ;  /* 0x000000000000794d */ /* 0x000fea0003800000 */
.L_x_0:
[----:B------:R-:W-:-:S00]  /*0070*/  BRA `(.L_x_0) ;  /* 0xfffffffc00fc7947 */ /* 0x000fc0000383ffff */
[----:B------:R-:W-:-:S00]  /*0080*/  NOP ;  /* 0x0000000000007918 */ /* 0x000fc00000000000 */
[----:B------:R-:W-:-:S00]  /*0090*/  NOP ;  /* 0x0000000000007918 */ /* 0x000fc00000000000 */
[----:B------:R-:W-:-:S00]  /*00a0*/  NOP ;  /* 0x0000000000007918 */ /* 0x000fc00000000000 */
[----:B------:R-:W-:-:S00]  /*00b0*/  NOP ;  /* 0x0000000000007918 */ /* 0x000fc00000000000 */
[----:B------:R-:W-:-:S00]  /*00c0*/  NOP ;  /* 0x0000000000007918 */ /* 0x000fc00000000000 */
[----:B------:R-:W-:-:S00]  /*00d0*/  NOP ;  /* 0x0000000000007918 */ /* 0x000fc00000000000 */
[----:B------:R-:W-:-:S00]  /*00e0*/  NOP ;  /* 0x0000000000007918 */ /* 0x000fc00000000000 */
[----:B------:R-:W-:-:S00]  /*00f0*/  NOP ;  /* 0x0000000000007918 */ /* 0x000fc00000000000 */
.L_x_1:


//--------------------- .nv.shared.reserved.0     --------------------------
	.section	.nv.shared.reserved.0,"aw",@nobits
	.weak		__nv_reservedSMEM_offset_0_alias
	.size		__nv_reservedSMEM_offset_0_alias, 0, 64
	.other		__nv_reservedSMEM_offset_0_alias,@"STO_CUDA_RESERVED_SHARED STV_DEFAULT"
__nv_reservedSMEM_offset_0_alias:
	.zero		0
	.zero		64


//--------------------- .nv.constant0._Z11kernel_testPi --------------------------
	.section	.nv.constant0._Z11kernel_testPi,"a",@progbits
	.sectionflags	@""
	.align	4
.nv.constant0._Z11kernel_testPi:
	.zero		904


//--------------------- SYMBOLS --------------------------

	.type		.nv.reservedSmem.offset0,@object
	.size		.nv.reservedSmem.offset0,0x4
